	.headerflags	@"EF_CUDA_TEXMODE_UNIFIED EF_CUDA_64BIT_ADDRESS EF_CUDA_ACCELERATORS EF_CUDA_SM90 EF_CUDA_VIRTUAL_SM(EF_CUDA_SM90)"
	.elftype	@"ET_EXEC"


//--------------------- .nv.info                  --------------------------
	.section	.nv.info,"",@"SHT_CUDA_INFO"
	.align	4


	//----- nvinfo : EIATTR_REGCOUNT
	.align		4
        /*0000*/ 	.byte	0x04, 0x2f
        /*0002*/ 	.short	(.L_1 - .L_0)
	.align		4
.L_0:
        /*0004*/ 	.word	index@(triton_poi_fused_add_convolution_relu_20)
        /*0008*/ 	.word	0x00000012


	//----- nvinfo : EIATTR_MIN_STACK_SIZE
	.align		4
.L_1:
        /*000c*/ 	.byte	0x04, 0x12
        /*000e*/ 	.short	(.L_3 - .L_2)
	.align		4
.L_2:
        /*0010*/ 	.word	index@(triton_poi_fused_add_convolution_relu_20)
        /*0014*/ 	.word	0x00000000


	//----- nvinfo : EIATTR_FRAME_SIZE
	.align		4
.L_3:
        /*0018*/ 	.byte	0x04, 0x11
        /*001a*/ 	.short	(.L_5 - .L_4)
	.align		4
.L_4:
        /*001c*/ 	.word	index@(triton_poi_fused_add_convolution_relu_20)
        /*0020*/ 	.word	0x00000000


	//----- nvinfo : EIATTR_MIN_STACK_SIZE
	.align		4
.L_5:
        /*0024*/ 	.byte	0x04, 0x12
        /*0026*/ 	.short	(.L_7 - .L_6)
	.align		4
.L_6:
        /*0028*/ 	.word	index@(triton_poi_fused_add_convolution_relu_20)
        /*002c*/ 	.word	0x00000000
.L_7:


//--------------------- .nv.info.triton_poi_fused_add_convolution_relu_20 --------------------------
	.section	.nv.info.triton_poi_fused_add_convolution_relu_20,"",@"SHT_CUDA_INFO"
	.sectionflags	@""
	.align	4


	//----- nvinfo : EIATTR_CUDA_API_VERSION
	.align		4
        /*0000*/ 	.byte	0x04, 0x37
        /*0002*/ 	.short	(.L_9 - .L_8)
.L_8:
        /*0004*/ 	.word	0x0000007c


	//----- nvinfo : EIATTR_KPARAM_INFO
	.align		4
.L_9:
        /*0008*/ 	.byte	0x04, 0x17
        /*000a*/ 	.short	(.L_11 - .L_10)
.L_10:
        /*000c*/ 	.word	0x00000000
        /*0010*/ 	.short	0x0005
        /*0012*/ 	.short	0x0028
        /*0014*/ 	.byte	0x00, 0xf0, 0x11, 0x00


	//----- nvinfo : EIATTR_KPARAM_INFO
	.align		4
.L_11:
        /*0018*/ 	.byte	0x04, 0x17
        /*001a*/ 	.short	(.L_13 - .L_12)
.L_12:
        /*001c*/ 	.word	0x00000000
        /*0020*/ 	.short	0x0004
        /*0022*/ 	.short	0x0020
        /*0024*/ 	.byte	0x00, 0xf4, 0x21, 0x00


	//----- nvinfo : EIATTR_KPARAM_INFO
	.align		4
.L_13:
        /*0028*/ 	.byte	0x04, 0x17
        /*002a*/ 	.short	(.L_15 - .L_14)
.L_14:
        /*002c*/ 	.word	0x00000000
        /*0030*/ 	.short	0x0003
        /*0032*/ 	.short	0x0018
        /*0034*/ 	.byte	0x00, 0xf4, 0x21, 0x00


	//----- nvinfo : EIATTR_KPARAM_INFO
	.align		4
.L_15:
        /*0038*/ 	.byte	0x04, 0x17
        /*003a*/ 	.short	(.L_17 - .L_16)
.L_16:
        /*003c*/ 	.word	0x00000000
        /*0040*/ 	.short	0x0002
        /*0042*/ 	.short	0x0010
        /*0044*/ 	.byte	0x00, 0xf4, 0x21, 0x00


	//----- nvinfo : EIATTR_KPARAM_INFO
	.align		4
.L_17:
        /*0048*/ 	.byte	0x04, 0x17
        /*004a*/ 	.short	(.L_19 - .L_18)
.L_18:
        /*004c*/ 	.word	0x00000000
        /*0050*/ 	.short	0x0001
        /*0052*/ 	.short	0x0008
        /*0054*/ 	.byte	0x00, 0xf4, 0x21, 0x00


	//----- nvinfo : EIATTR_KPARAM_INFO
	.align		4
.L_19:
        /*0058*/ 	.byte	0x04, 0x17
        /*005a*/ 	.short	(.L_21 - .L_20)
.L_20:
        /*005c*/ 	.word	0x00000000
        /*0060*/ 	.short	0x0000
        /*0062*/ 	.short	0x0000
        /*0064*/ 	.byte	0x00, 0xf4, 0x21, 0x00


	//----- nvinfo : EIATTR_SPARSE_MMA_MASK
	.align		4
.L_21:
        /*0068*/ 	.byte	0x03, 0x50
        /*006a*/ 	.short	0x0000


	//----- nvinfo : EIATTR_MAXREG_COUNT
	.align		4
        /*006c*/ 	.byte	0x03, 0x1b
        /*006e*/ 	.short	0x00ff


	//----- nvinfo : EIATTR_EXIT_INSTR_OFFSETS
	.align		4
        /*0070*/ 	.byte	0x04, 0x1c
        /*0072*/ 	.short	(.L_23 - .L_22)


	//   ....[0]....
.L_22:
        /*0074*/ 	.word	0x00000220


	//----- nvinfo : EIATTR_REQNTID
	.align		4
.L_23:
        /*0078*/ 	.byte	0x04, 0x10
        /*007a*/ 	.short	(.L_25 - .L_24)
.L_24:
        /*007c*/ 	.word	0x00000080
        /*0080*/ 	.word	0x00000001
        /*0084*/ 	.word	0x00000001


	//----- nvinfo : EIATTR_CBANK_PARAM_SIZE
	.align		4
.L_25:
        /*0088*/ 	.byte	0x03, 0x19
        /*008a*/ 	.short	0x002c


	//----- nvinfo : EIATTR_PARAM_CBANK
	.align		4
        /*008c*/ 	.byte	0x04, 0x0a
        /*008e*/ 	.short	(.L_27 - .L_26)
	.align		4
.L_26:
        /*0090*/ 	.word	index@(.nv.constant0.triton_poi_fused_add_convolution_relu_20)
        /*0094*/ 	.short	0x0210
        /*0096*/ 	.short	0x002c


	//----- nvinfo : EIATTR_SW_WAR
	.align		4
.L_27:
        /*0098*/ 	.byte	0x04, 0x36
        /*009a*/ 	.short	(.L_29 - .L_28)
.L_28:
        /*009c*/ 	.word	0x00000008
.L_29:


//--------------------- .nv.callgraph             --------------------------
	.section	.nv.callgraph,"",@"SHT_CUDA_CALLGRAPH"
	.align	4
	.sectionentsize	8
	.align		4
        /*0000*/ 	.word	0x00000000
	.align		4
        /*0004*/ 	.word	0xffffffff
	.align		4
        /*0008*/ 	.word	0x00000000
	.align		4
        /*000c*/ 	.word	0xfffffffe
	.align		4
        /*0010*/ 	.word	0x00000000
	.align		4
        /*0014*/ 	.word	0xfffffffd
	.align		4
        /*0018*/ 	.word	0x00000000
	.align		4
        /*001c*/ 	.word	0xfffffffc


//--------------------- .text.triton_poi_fused_add_convolution_relu_20 --------------------------
	.section	.text.triton_poi_fused_add_convolution_relu_20,"ax",@progbits
	.align	128
        .global         triton_poi_fused_add_convolution_relu_20
        .type           triton_poi_fused_add_convolution_relu_20,@function
        .size           triton_poi_fused_add_convolution_relu_20,(.L_x_1 - triton_poi_fused_add_convolution_relu_20)
        .other          triton_poi_fused_add_convolution_relu_20,@"STO_CUDA_ENTRY STV_DEFAULT"
triton_poi_fused_add_convolution_relu_20:
.text.triton_poi_fused_add_convolution_relu_20:
[----:B------:R-:W-:Y:S01]  /*0000*/  LDC R1, c[0x0][0x28] ;  /* 0x00000a00ff017b82 */ /* 0x000fe20000000800 */
[----:B------:R-:W1:Y:S07]  /*0010*/  S2R R5, SR_TID.X ;  /* 0x0000000000057919 */ /* 0x000e6e0000002100 */
[----:B------:R-:W2:Y:S01]  /*0020*/  LDC.64 R6, c[0x0][0x218] ;  /* 0x00008600ff067b82 */ /* 0x000ea20000000a00 */
[----:B------:R-:W-:Y:S01]  /*0030*/  ULDC.64 UR4, c[0x0][0x208] ;  /* 0x0000820000047ab9 */ /* 0x000fe20000000a00 */
[----:B------:R-:W3:Y:S06]  /*0040*/  S2R R0, SR_CTAID.X ;  /* 0x0000000000007919 */ /* 0x000eec0000002500 */
[----:B------:R-:W4:Y:S08]  /*0050*/  LDC.64 R10, c[0x0][0x220] ;  /* 0x00008800ff0a7b82 */ /* 0x000f300000000a00 */
[----:B------:R-:W5:Y:S01]  /*0060*/  LDC.64 R12, c[0x0][0x210] ;  /* 0x00008400ff0c7b82 */ /* 0x000f620000000a00 */
[----:B-1----:R-:W-:-:S02]  /*0070*/  LOP3.LUT R5, R5, 0x7f, RZ, 0xc0, !PT ;  /* 0x0000007f05057812 */ /* 0x002fc400078ec0ff */
[----:B---3--:R-:W-:-:S03]  /*0080*/  SHF.R.S32.HI R2, RZ, 0x18, R0 ;  /* 0x00000018ff027819 */ /* 0x008fc60000011400 */
[----:B------:R-:W-:Y:S01]  /*0090*/  IMAD R5, R0, 0x80, R5 ;  /* 0x0000008000057824 */ /* 0x000fe200078e0205 */
[----:B------:R-:W-:Y:S02]  /*00a0*/  SGXT R0, R2, 0x1 ;  /* 0x000000010200781a */ /* 0x000fe40000000200 */
[----:B------:R-:W1:Y:S02]  /*00b0*/  LDC.64 R2, c[0x0][0x228] ;  /* 0x00008a00ff027b82 */ /* 0x000e640000000a00 */
[----:B------:R-:W-:-:S04]  /*00c0*/  LEA.HI R0, R0, R5, RZ, 0x4 ;  /* 0x0000000500007211 */ /* 0x000fc800078f20ff */
[--C-:B------:R-:W-:Y:S02]  /*00d0*/  SHF.R.S32.HI R9, RZ, 0x4, R0.reuse ;  /* 0x00000004ff097819 */ /* 0x100fe40000011400 */
[----:B------:R-:W-:-:S04]  /*00e0*/  SHF.R.S32.HI R0, RZ, 0x1f, R0 ;  /* 0x0000001fff007819 */ /* 0x000fc80000011400 */
[----:B------:R-:W-:-:S04]  /*00f0*/  LEA.HI R0, R0, R9, RZ, 0x8 ;  /* 0x0000000900007211 */ /* 0x000fc800078f40ff */
[----:B------:R-:W-:-:S05]  /*0100*/  LOP3.LUT R0, R0, 0xffffff00, RZ, 0xc0, !PT ;  /* 0xffffff0000007812 */ /* 0x000fca00078ec0ff */
[C---:B------:R-:W-:Y:S02]  /*0110*/  IMAD.IADD R15, R9.reuse, 0x1, -R0 ;  /* 0x00000001090f7824 */ /* 0x040fe400078e0a00 */
[----:B--2---:R-:W-:-:S04]  /*0120*/  IMAD.WIDE R8, R9, 0x4, R6 ;  /* 0x0000000409087825 */ /* 0x004fc800078e0206 */
[----:B----4-:R-:W-:Y:S02]  /*0130*/  IMAD.WIDE R10, R15, 0x4, R10 ;  /* 0x000000040f0a7825 */ /* 0x010fe400078e020a */
[----:B------:R-:W2:Y:S02]  /*0140*/  LDG.E.EL R8, desc[UR4][R8.64] ;  /* 0x0000000408087981 */ /* 0x000ea4000c2e1900 */
[C---:B-----5:R-:W-:Y:S02]  /*0150*/  IMAD.WIDE R6, R5.reuse, 0x4, R12 ;  /* 0x0000000405067825 */ /* 0x060fe400078e020c */
[----:B------:R-:W2:Y:S01]  /*0160*/  LDG.E.EL R11, desc[UR4][R10.64] ;  /* 0x000000040a0b7981 */ /* 0x000ea2000c2e1900 */
[----:B------:R-:W3:Y:S01]  /*0170*/  LDC.64 R12, c[0x0][0x230] ;  /* 0x00008c00ff0c7b82 */ /* 0x000ee20000000a00 */
[C---:B-1----:R-:W-:Y:S02]  /*0180*/  IMAD.WIDE R2, R5.reuse, 0x4, R2 ;  /* 0x0000000405027825 */ /* 0x042fe400078e0202 */
[----:B------:R-:W4:Y:S04]  /*0190*/  LDG.E R6, desc[UR4][R6.64] ;  /* 0x0000000406067981 */ /* 0x000f28000c1e1900 */
[----:B------:R-:W5:Y:S01]  /*01a0*/  LDG.E R2, desc[UR4][R2.64] ;  /* 0x0000000402027981 */ /* 0x000f62000c1e1900 */
[----:B---3--:R-:W-:-:S04]  /*01b0*/  IMAD.WIDE R4, R5, 0x4, R12 ;  /* 0x0000000405047825 */ /* 0x008fc800078e020c */
[----:B--2---:R-:W-:-:S04]  /*01c0*/  FADD R15, R8, R11 ;  /* 0x0000000b080f7221 */ /* 0x004fc80000000000 */
[----:B----4-:R-:W-:-:S04]  /*01d0*/  FADD R15, R6, R15 ;  /* 0x0000000f060f7221 */ /* 0x010fc80000000000 */
[----:B-----5:R-:W-:Y:S01]  /*01e0*/  FADD R0, R2, R15 ;  /* 0x0000000f02007221 */ /* 0x020fe20000000000 */
[----:B------:R-:W-:-:S04]  /*01f0*/  FSETP.GEU.AND P0, PT, R15, -R2, PT ;  /* 0x800000020f00720b */ /* 0x000fc80003f0e000 */
[----:B------:R-:W-:-:S05]  /*0200*/  FSEL R9, R0, RZ, P0 ;  /* 0x000000ff00097208 */ /* 0x000fca0000000000 */
[----:B------:R-:W-:Y:S01]  /*0210*/  STG.E desc[UR4][R4.64], R9 ;  /* 0x0000000904007986 */ /* 0x000fe2000c101904 */
[----:B------:R-:W-:Y:S05]  /*0220*/  EXIT ;  /* 0x000000000000794d */ /* 0x000fea0003800000 */
.L_x_0:
[----:B------:R-:W-:-:S00]  /*0230*/  BRA `(.L_x_0) ;  /* 0xfffffffc00fc7947 */ /* 0x000fc0000383ffff */
[----:B------:R-:W-:-:S00]  /*0240*/  NOP ;  /* 0x0000000000007918 */ /* 0x000fc00000000000 */
        /* <DEDUP_REMOVED lines=11> */
.L_x_1:


//--------------------- .nv.constant0.triton_poi_fused_add_convolution_relu_20 --------------------------
	.section	.nv.constant0.triton_poi_fused_add_convolution_relu_20,"a",@progbits
	.sectionflags	@""
	.align	4
.nv.constant0.triton_poi_fused_add_convolution_relu_20:
	.zero		572
